	.headerflags	@"EF_CUDA_TEXMODE_UNIFIED EF_CUDA_64BIT_ADDRESS EF_CUDA_ACCELERATORS EF_CUDA_SM90 EF_CUDA_VIRTUAL_SM(EF_CUDA_SM90)"
	.elftype	@"ET_EXEC"


//--------------------- .nv.info                  --------------------------
	.section	.nv.info,"",@"SHT_CUDA_INFO"
	.align	4


	//----- nvinfo : EIATTR_REGCOUNT
	.align		4
        /*0000*/ 	.byte	0x04, 0x2f
        /*0002*/ 	.short	(.L_1 - .L_0)
	.align		4
.L_0:
        /*0004*/ 	.word	index@(triton_mm)
        /*0008*/ 	.word	0x0000003a


	//----- nvinfo : EIATTR_MIN_STACK_SIZE
	.align		4
.L_1:
        /*000c*/ 	.byte	0x04, 0x12
        /*000e*/ 	.short	(.L_3 - .L_2)
	.align		4
.L_2:
        /*0010*/ 	.word	index@(triton_mm)
        /*0014*/ 	.word	0x00000000


	//----- nvinfo : EIATTR_FRAME_SIZE
	.align		4
.L_3:
        /*0018*/ 	.byte	0x04, 0x11
        /*001a*/ 	.short	(.L_5 - .L_4)
	.align		4
.L_4:
        /*001c*/ 	.word	index@(triton_mm)
        /*0020*/ 	.word	0x00000000


	//----- nvinfo : EIATTR_MIN_STACK_SIZE
	.align		4
.L_5:
        /*0024*/ 	.byte	0x04, 0x12
        /*0026*/ 	.short	(.L_7 - .L_6)
	.align		4
.L_6:
        /*0028*/ 	.word	index@(triton_mm)
        /*002c*/ 	.word	0x00000000
.L_7:


//--------------------- .nv.info.triton_mm        --------------------------
	.section	.nv.info.triton_mm,"",@"SHT_CUDA_INFO"
	.sectionflags	@""
	.align	4


	//----- nvinfo : EIATTR_CUDA_API_VERSION
	.align		4
        /*0000*/ 	.byte	0x04, 0x37
        /*0002*/ 	.short	(.L_9 - .L_8)
.L_8:
        /*0004*/ 	.word	0x0000007c


	//----- nvinfo : EIATTR_KPARAM_INFO
	.align		4
.L_9:
        /*0008*/ 	.byte	0x04, 0x17
        /*000a*/ 	.short	(.L_11 - .L_10)
.L_10:
        /*000c*/ 	.word	0x00000000
        /*0010*/ 	.short	0x0003
        /*0012*/ 	.short	0x0018
        /*0014*/ 	.byte	0x00, 0xf0, 0x11, 0x00


	//----- nvinfo : EIATTR_KPARAM_INFO
	.align		4
.L_11:
        /*0018*/ 	.byte	0x04, 0x17
        /*001a*/ 	.short	(.L_13 - .L_12)
.L_12:
        /*001c*/ 	.word	0x00000000
        /*0020*/ 	.short	0x0002
        /*0022*/ 	.short	0x0010
        /*0024*/ 	.byte	0x00, 0xf0, 0x21, 0x00


	//----- nvinfo : EIATTR_KPARAM_INFO
	.align		4
.L_13:
        /*0028*/ 	.byte	0x04, 0x17
        /*002a*/ 	.short	(.L_15 - .L_14)
.L_14:
        /*002c*/ 	.word	0x00000000
        /*0030*/ 	.short	0x0001
        /*0032*/ 	.short	0x0008
        /*0034*/ 	.byte	0x00, 0xf0, 0x21, 0x00


	//----- nvinfo : EIATTR_KPARAM_INFO
	.align		4
.L_15:
        /*0038*/ 	.byte	0x04, 0x17
        /*003a*/ 	.short	(.L_17 - .L_16)
.L_16:
        /*003c*/ 	.word	0x00000000
        /*0040*/ 	.short	0x0000
        /*0042*/ 	.short	0x0000
        /*0044*/ 	.byte	0x00, 0xf0, 0x21, 0x00


	//----- nvinfo : EIATTR_SPARSE_MMA_MASK
	.align		4
.L_17:
        /*0048*/ 	.byte	0x03, 0x50
        /*004a*/ 	.short	0x0000


	//----- nvinfo : EIATTR_MAXREG_COUNT
	.align		4
        /*004c*/ 	.byte	0x03, 0x1b
        /*004e*/ 	.short	0x00ff


	//----- nvinfo : EIATTR_COOP_GROUP_MASK_REGIDS
	.align		4
        /*0050*/ 	.byte	0x04, 0x29
        /*0052*/ 	.short	(.L_19 - .L_18)


	//   ....[0]....
.L_18:
        /*0054*/ 	.word	0xffffffff


	//----- nvinfo : EIATTR_COOP_GROUP_INSTR_OFFSETS
	.align		4
.L_19:
        /*0058*/ 	.byte	0x04, 0x28
        /*005a*/ 	.short	(.L_21 - .L_20)


	//   ....[0]....
.L_20:
        /*005c*/ 	.word	0x00000a90


	//----- nvinfo : EIATTR_EXIT_INSTR_OFFSETS
	.align		4
.L_21:
        /*0060*/ 	.byte	0x04, 0x1c
        /*0062*/ 	.short	(.L_23 - .L_22)


	//   ....[0]....
.L_22:
        /*0064*/ 	.word	0x00000050


	//   ....[1]....
        /*0068*/ 	.word	0x00001240


	//   ....[2]....
        /*006c*/ 	.word	0x00001290


	//----- nvinfo : EIATTR_MAX_THREADS
	.align		4
.L_23:
        /*0070*/ 	.byte	0x04, 0x05
        /*0072*/ 	.short	(.L_25 - .L_24)
.L_24:
        /*0074*/ 	.word	0x00000080
        /*0078*/ 	.word	0x00000001
        /*007c*/ 	.word	0x00000001


	//----- nvinfo : EIATTR_CBANK_PARAM_SIZE
	.align		4
.L_25:
        /*0080*/ 	.byte	0x03, 0x19
        /*0082*/ 	.short	0x001c


	//----- nvinfo : EIATTR_PARAM_CBANK
	.align		4
        /*0084*/ 	.byte	0x04, 0x0a
        /*0086*/ 	.short	(.L_27 - .L_26)
	.align		4
.L_26:
        /*0088*/ 	.word	index@(.nv.constant0.triton_mm)
        /*008c*/ 	.short	0x0210
        /*008e*/ 	.short	0x001c


	//----- nvinfo : EIATTR_SW_WAR
	.align		4
.L_27:
        /*0090*/ 	.byte	0x04, 0x36
        /*0092*/ 	.short	(.L_29 - .L_28)
.L_28:
        /*0094*/ 	.word	0x00000008
.L_29:


//--------------------- .nv.callgraph             --------------------------
	.section	.nv.callgraph,"",@"SHT_CUDA_CALLGRAPH"
	.align	4
	.sectionentsize	8
	.align		4
        /*0000*/ 	.word	0x00000000
	.align		4
        /*0004*/ 	.word	0xffffffff
	.align		4
        /*0008*/ 	.word	0x00000000
	.align		4
        /*000c*/ 	.word	0xfffffffe
	.align		4
        /*0010*/ 	.word	0x00000000
	.align		4
        /*0014*/ 	.word	0xfffffffd
	.align		4
        /*0018*/ 	.word	0x00000000
	.align		4
        /*001c*/ 	.word	0xfffffffc


//--------------------- .text.triton_mm           --------------------------
	.section	.text.triton_mm,"ax",@progbits
	.sectionflags	@"SHF_BARRIERS=1"
	.align	128
        .global         triton_mm
        .type           triton_mm,@function
        .size           triton_mm,(.L_x_2 - triton_mm)
        .other          triton_mm,@"STO_CUDA_ENTRY STV_DEFAULT"
triton_mm:
.text.triton_mm:
[----:B------:R-:W1:Y:S02]  /*0000*/  LDC R1, c[0x0][0x28] ;  /* 0x00000a00ff017b82 */ /* 0x000e640000000800 */
[----:B------:R-:W2:Y:S01]  /*0010*/  LDC R7, c[0x0][0x228] ;  /* 0x00008a00ff077b82 */ /* 0x000ea20000000800 */
[----:B------:R-:W-:-:S04]  /*0020*/  IMAD.MOV.U32 R0, RZ, RZ, 0x3000 ;  /* 0x00003000ff007424 */ /* 0x000fc800078e00ff */
[----:B--2---:R-:W-:-:S05]  /*0030*/  IMAD R0, R7, R0, 0x3000000 ;  /* 0x0300000007007424 */ /* 0x004fca00078e0200 */
[----:B------:R-:W-:-:S13]  /*0040*/  ISETP.NE.AND P0, PT, R0, RZ, PT ;  /* 0x000000ff0000720c */ /* 0x000fda0003f05270 */
[----:B------:R-:W-:Y:S05]  /*0050*/  @!P0 EXIT ;  /* 0x000000000000894d */ /* 0x000fea0003800000 */
[----:B------:R-:W2:Y:S01]  /*0060*/  S2R R10, SR_CTAID.X ;  /* 0x00000000000a7919 */ /* 0x000ea20000002500 */
[C---:B------:R-:W-:Y:S01]  /*0070*/  VIADD R0, R7.reuse, 0x103f ;  /* 0x0000103f07007836 */ /* 0x040fe20000000000 */
[----:B------:R-:W3:Y:S01]  /*0080*/  S2UR UR5, SR_CgaCtaId ;  /* 0x00000000000579c3 */ /* 0x000ee20000008800 */
[----:B------:R-:W-:Y:S01]  /*0090*/  VIADD R7, R7, 0x1000 ;  /* 0x0000100007077836 */ /* 0x000fe20000000000 */
[----:B------:R-:W-:Y:S01]  /*00a0*/  UMOV UR4, 0x400 ;  /* 0x0000040000047882 */ /* 0x000fe20000000000 */
[----:B------:R-:W-:Y:S01]  /*00b0*/  ULDC.64 UR16, c[0x0][0x208] ;  /* 0x0000820000107ab9 */ /* 0x000fe20000000a00 */
[----:B------:R-:W-:Y:S02]  /*00c0*/  SHF.R.S32.HI R3, RZ, 0x1f, R0 ;  /* 0x0000001fff037819 */ /* 0x000fe40000011400 */
[----:B------:R-:W-:Y:S02]  /*00d0*/  CS2R R24, SRZ ;  /* 0x0000000000187805 */ /* 0x000fe4000001ff00 */
[----:B------:R-:W-:-:S02]  /*00e0*/  IABS R12, R7 ;  /* 0x00000007000c7213 */ /* 0x000fc40000000000 */
[----:B------:R-:W-:Y:S02]  /*00f0*/  CS2R R26, SRZ ;  /* 0x00000000001a7805 */ /* 0x000fe4000001ff00 */
[----:B------:R-:W-:Y:S02]  /*0100*/  LEA.HI R3, R3, R0, RZ, 0x6 ;  /* 0x0000000003037211 */ /* 0x000fe400078f30ff */
[----:B------:R-:W-:Y:S02]  /*0110*/  CS2R R28, SRZ ;  /* 0x00000000001c7805 */ /* 0x000fe4000001ff00 */
[----:B------:R-:W-:Y:S02]  /*0120*/  CS2R R30, SRZ ;  /* 0x00000000001e7805 */ /* 0x000fe4000001ff00 */
[----:B------:R-:W-:Y:S02]  /*0130*/  CS2R R36, SRZ ;  /* 0x0000000000247805 */ /* 0x000fe4000001ff00 */
[----:B------:R-:W-:-:S02]  /*0140*/  CS2R R38, SRZ ;  /* 0x0000000000267805 */ /* 0x000fc4000001ff00 */
[----:B------:R-:W-:Y:S02]  /*0150*/  CS2R R40, SRZ ;  /* 0x0000000000287805 */ /* 0x000fe4000001ff00 */
[----:B------:R-:W-:Y:S02]  /*0160*/  CS2R R42, SRZ ;  /* 0x00000000002a7805 */ /* 0x000fe4000001ff00 */
[----:B------:R-:W-:Y:S02]  /*0170*/  CS2R R44, SRZ ;  /* 0x00000000002c7805 */ /* 0x000fe4000001ff00 */
[----:B------:R-:W-:Y:S02]  /*0180*/  CS2R R46, SRZ ;  /* 0x00000000002e7805 */ /* 0x000fe4000001ff00 */
[----:B------:R-:W-:Y:S02]  /*0190*/  CS2R R48, SRZ ;  /* 0x0000000000307805 */ /* 0x000fe4000001ff00 */
[----:B------:R-:W-:-:S02]  /*01a0*/  CS2R R50, SRZ ;  /* 0x0000000000327805 */ /* 0x000fc4000001ff00 */
[----:B------:R-:W-:Y:S02]  /*01b0*/  CS2R R52, SRZ ;  /* 0x0000000000347805 */ /* 0x000fe4000001ff00 */
[----:B------:R-:W-:Y:S01]  /*01c0*/  CS2R R54, SRZ ;  /* 0x0000000000367805 */ /* 0x000fe2000001ff00 */
[----:B------:R-:W-:Y:S01]  /*01d0*/  UMOV UR14, 0xffffffff ;  /* 0xffffffff000e7882 */ /* 0x000fe20000000000 */
[----:B---3--:R-:W-:-:S03]  /*01e0*/  UPRMT UR5, UR5, 0x654, UR4 ;  /* 0x0000065405057896 */ /* 0x008fc60008000004 */
[----:B------:R-:W-:Y:S01]  /*01f0*/  UMOV UR4, URZ ;  /* 0x0000003f00047c82 */ /* 0x000fe20008000000 */
[C---:B--2---:R-:W-:Y:S01]  /*0200*/  IMAD.HI R2, R10.reuse, 0x2aaaaaab, RZ ;  /* 0x2aaaaaab0a027827 */ /* 0x044fe200078e02ff */
[----:B------:R-:W-:Y:S02]  /*0210*/  IABS R11, R10 ;  /* 0x0000000a000b7213 */ /* 0x000fe40000000000 */
[----:B------:R-:W-:Y:S02]  /*0220*/  ISETP.GE.AND P1, PT, R10, RZ, PT ;  /* 0x000000ff0a00720c */ /* 0x000fe40003f26270 */
[----:B------:R-:W-:-:S04]  /*0230*/  SHF.R.U32.HI R5, RZ, 0x1f, R2 ;  /* 0x0000001fff057819 */ /* 0x000fc80000011602 */
[----:B------:R-:W-:-:S05]  /*0240*/  LEA.HI.SX32 R5, R2, R5, 0x18 ;  /* 0x0000000502057211 */ /* 0x000fca00078fc2ff */
[C---:B------:R-:W-:Y:S02]  /*0250*/  IMAD.SHL.U32 R0, R5.reuse, 0x8, RZ ;  /* 0x0000000805007824 */ /* 0x040fe400078e00ff */
[----:B------:R-:W-:-:S03]  /*0260*/  IMAD R13, R5, -0x600, R10 ;  /* 0xfffffa00050d7824 */ /* 0x000fc600078e020a */
[----:B------:R-:W-:Y:S02]  /*0270*/  LEA.HI.SX32 R3, R3, -R0, 0x1a ;  /* 0x8000000003037211 */ /* 0x000fe400078fd2ff */
[----:B------:R-:W-:Y:S02]  /*0280*/  IABS R5, R13 ;  /* 0x0000000d00057213 */ /* 0x000fe40000000000 */
[----:B------:R-:W-:-:S04]  /*0290*/  VIMNMX R4, R3, 0x8, PT ;  /* 0x0000000803047848 */ /* 0x000fc80003fe0100 */
[----:B------:R-:W-:-:S04]  /*02a0*/  IABS R15, R4 ;  /* 0x00000004000f7213 */ /* 0x000fc80000000000 */
[----:B------:R-:W2:Y:S08]  /*02b0*/  I2F.RP R6, R15 ;  /* 0x0000000f00067306 */ /* 0x000eb00000209400 */
[----:B--2---:R-:W2:Y:S02]  /*02c0*/  MUFU.RCP R6, R6 ;  /* 0x0000000600067308 */ /* 0x004ea40000001000 */
[----:B--2---:R-:W-:-:S06]  /*02d0*/  VIADD R2, R6, 0xffffffe ;  /* 0x0ffffffe06027836 */ /* 0x004fcc0000000000 */
[----:B------:R2:W3:Y:S02]  /*02e0*/  F2I.FTZ.U32.TRUNC.NTZ R3, R2 ;  /* 0x0000000200037305 */ /* 0x0004e4000021f000 */
[----:B--2---:R-:W-:Y:S02]  /*02f0*/  IMAD.MOV.U32 R2, RZ, RZ, RZ ;  /* 0x000000ffff027224 */ /* 0x004fe400078e00ff */
[----:B---3--:R-:W-:-:S04]  /*0300*/  IMAD.MOV R8, RZ, RZ, -R3 ;  /* 0x000000ffff087224 */ /* 0x008fc800078e0a03 */
[----:B------:R-:W-:Y:S01]  /*0310*/  IMAD R9, R8, R15, RZ ;  /* 0x0000000f08097224 */ /* 0x000fe200078e02ff */
[----:B------:R-:W-:-:S03]  /*0320*/  IABS R8, R4 ;  /* 0x0000000400087213 */ /* 0x000fc60000000000 */
[----:B------:R-:W-:Y:S02]  /*0330*/  IMAD.HI.U32 R6, R3, R9, R2 ;  /* 0x0000000903067227 */ /* 0x000fe400078e0002 */
[----:B------:R-:W2:Y:S02]  /*0340*/  S2R R9, SR_TID.X ;  /* 0x0000000000097919 */ /* 0x000ea40000002100 */
[----:B------:R-:W-:Y:S02]  /*0350*/  IMAD.MOV.U32 R3, RZ, RZ, R11 ;  /* 0x000000ffff037224 */ /* 0x000fe400078e000b */
[----:B------:R-:W-:Y:S02]  /*0360*/  IMAD.MOV R11, RZ, RZ, -R8 ;  /* 0x000000ffff0b7224 */ /* 0x000fe400078e0a08 */
[----:B------:R-:W-:Y:S01]  /*0370*/  IMAD.HI.U32 R2, R6, R3, RZ ;  /* 0x0000000306027227 */ /* 0x000fe200078e00ff */
[----:B------:R-:W3:Y:S03]  /*0380*/  I2F.RP R8, R12 ;  /* 0x0000000c00087306 */ /* 0x000ee60000209400 */
[----:B------:R-:W-:-:S02]  /*0390*/  IMAD R2, R2, R11, R3 ;  /* 0x0000000b02027224 */ /* 0x000fc400078e0203 */
[----:B------:R-:W-:-:S03]  /*03a0*/  IMAD.HI.U32 R6, R6, R5, RZ ;  /* 0x0000000506067227 */ /* 0x000fc600078e00ff */
[----:B------:R-:W-:Y:S01]  /*03b0*/  ISETP.GT.U32.AND P0, PT, R15, R2, PT ;  /* 0x000000020f00720c */ /* 0x000fe20003f04070 */
[----:B---3--:R-:W3:-:S12]  /*03c0*/  MUFU.RCP R8, R8 ;  /* 0x0000000800087308 */ /* 0x008ed80000001000 */
[----:B------:R-:W-:-:S05]  /*03d0*/  @!P0 IMAD.IADD R2, R2, 0x1, -R15 ;  /* 0x0000000102028824 */ /* 0x000fca00078e0a0f */
[----:B------:R-:W-:Y:S01]  /*03e0*/  ISETP.GT.U32.AND P0, PT, R15, R2, PT ;  /* 0x000000020f00720c */ /* 0x000fe20003f04070 */
[----:B---3--:R-:W-:Y:S02]  /*03f0*/  VIADD R3, R8, 0xffffffe ;  /* 0x0ffffffe08037836 */ /* 0x008fe40000000000 */
[----:B------:R-:W-:Y:S01]  /*0400*/  IMAD R8, R6, R11, R5 ;  /* 0x0000000b06087224 */ /* 0x000fe200078e0205 */
[----:B------:R-:W-:-:S03]  /*0410*/  LOP3.LUT R5, RZ, R4, RZ, 0x33, !PT ;  /* 0x00000004ff057212 */ /* 0x000fc600078e33ff */
[----:B------:R-:W3:Y:S01]  /*0420*/  F2I.FTZ.U32.TRUNC.NTZ R3, R3 ;  /* 0x0000000300037305 */ /* 0x000ee2000021f000 */
[----:B------:R-:W-:-:S05]  /*0430*/  ISETP.GT.U32.AND P3, PT, R15, R8, PT ;  /* 0x000000080f00720c */ /* 0x000fca0003f64070 */
[----:B------:R-:W-:Y:S01]  /*0440*/  @!P0 IMAD.IADD R2, R2, 0x1, -R15 ;  /* 0x0000000102028824 */ /* 0x000fe200078e0a0f */
[----:B------:R-:W-:Y:S02]  /*0450*/  ISETP.NE.AND P0, PT, R4, RZ, PT ;  /* 0x000000ff0400720c */ /* 0x000fe40003f05270 */
[----:B------:R-:W-:Y:S01]  /*0460*/  LOP3.LUT R4, R13, R4, RZ, 0x3c, !PT ;  /* 0x000000040d047212 */ /* 0x000fe200078e3cff */
[----:B------:R-:W-:-:S03]  /*0470*/  @!P1 IMAD.MOV R2, RZ, RZ, -R2 ;  /* 0x000000ffff029224 */ /* 0x000fc600078e0a02 */
[----:B------:R-:W-:Y:S02]  /*0480*/  ISETP.GE.AND P1, PT, R4, RZ, PT ;  /* 0x000000ff0400720c */ /* 0x000fe40003f26270 */
[----:B------:R-:W-:Y:S02]  /*0490*/  SEL R11, R5, R2, !P0 ;  /* 0x00000002050b7207 */ /* 0x000fe40004000000 */
[----:B--2---:R-:W-:Y:S01]  /*04a0*/  SHF.R.U32.HI R2, RZ, 0x2, R9 ;  /* 0x00000002ff027819 */ /* 0x004fe20000011609 */
[----:B---3--:R-:W-:Y:S02]  /*04b0*/  IMAD.MOV R17, RZ, RZ, -R3 ;  /* 0x000000ffff117224 */ /* 0x008fe400078e0a03 */
[----:B------:R-:W-:Y:S01]  /*04c0*/  IMAD.IADD R10, R0, 0x1, R11 ;  /* 0x00000001000a7824 */ /* 0x000fe200078e020b */
[----:B------:R-:W-:Y:S01]  /*04d0*/  SGXT.U32 R11, R2, 0x5 ;  /* 0x00000005020b781a */ /* 0x000fe20000000000 */
[----:B------:R-:W-:Y:S01]  /*04e0*/  IMAD R17, R17, R12, RZ ;  /* 0x0000000c11117224 */ /* 0x000fe200078e02ff */
[----:B------:R-:W-:Y:S01]  /*04f0*/  IABS R0, R7 ;  /* 0x0000000700007213 */ /* 0x000fe20000000000 */
[----:B------:R-:W-:-:S02]  /*0500*/  IMAD.SHL.U32 R10, R10, 0x40, RZ ;  /* 0x000000400a0a7824 */ /* 0x000fc400078e00ff */
[----:B------:R-:W-:Y:S02]  /*0510*/  IMAD.MOV.U32 R2, RZ, RZ, RZ ;  /* 0x000000ffff027224 */ /* 0x000fe400078e00ff */
[----:B------:R-:W-:Y:S01]  /*0520*/  @!P3 IMAD.IADD R8, R8, 0x1, -R15 ;  /* 0x000000010808b824 */ /* 0x000fe200078e0a0f */
[----:B------:R-:W-:Y:S01]  /*0530*/  LOP3.LUT R14, R10, R11, RZ, 0xfc, !PT ;  /* 0x0000000b0a0e7212 */ /* 0x000fe200078efcff */
[----:B------:R-:W-:Y:S01]  /*0540*/  IMAD.HI.U32 R2, R3, R17, R2 ;  /* 0x0000001103027227 */ /* 0x000fe200078e0002 */
[----:B------:R-:W-:Y:S02]  /*0550*/  LOP3.LUT R16, R10, 0x20, R11, 0xfe, !PT ;  /* 0x000000200a107812 */ /* 0x000fe400078efe0b */
[----:B------:R-:W-:Y:S01]  /*0560*/  IABS R13, R14 ;  /* 0x0000000e000d7213 */ /* 0x000fe20000000000 */
[----:B------:R-:W-:Y:S01]  /*0570*/  @!P3 VIADD R6, R6, 0x1 ;  /* 0x000000010606b836 */ /* 0x000fe20000000000 */
[----:B------:R-:W-:Y:S01]  /*0580*/  ISETP.GE.U32.AND P2, PT, R8, R15, PT ;  /* 0x0000000f0800720c */ /* 0x000fe20003f46070 */
[----:B------:R-:W-:Y:S01]  /*0590*/  IMAD.MOV R15, RZ, RZ, -R0 ;  /* 0x000000ffff0f7224 */ /* 0x000fe200078e0a00 */
[----:B------:R-:W-:Y:S01]  /*05a0*/  IABS R3, R16 ;  /* 0x0000001000037213 */ /* 0x000fe20000000000 */
[----:B------:R-:W-:Y:S01]  /*05b0*/  IMAD.HI.U32 R0, R2, R13, RZ ;  /* 0x0000000d02007227 */ /* 0x000fe200078e00ff */
[----:B------:R-:W-:-:S03]  /*05c0*/  LOP3.LUT R8, R11, 0x20, RZ, 0xfc, !PT ;  /* 0x000000200b087812 */ /* 0x000fc600078efcff */
[----:B------:R-:W-:-:S04]  /*05d0*/  IMAD.HI.U32 R2, R2, R3, RZ ;  /* 0x0000000302027227 */ /* 0x000fc800078e00ff */
[-C--:B------:R-:W-:Y:S02]  /*05e0*/  IMAD R13, R0, R15.reuse, R13 ;  /* 0x0000000f000d7224 */ /* 0x080fe400078e020d */
[----:B------:R-:W-:Y:S01]  /*05f0*/  IMAD R15, R2, R15, R3 ;  /* 0x0000000f020f7224 */ /* 0x000fe200078e0203 */
[----:B------:R-:W-:Y:S01]  /*0600*/  SHF.R.U32.HI R3, RZ, 0x3, R9 ;  /* 0x00000003ff037819 */ /* 0x000fe20000011609 */
[----:B------:R-:W-:Y:S01]  /*0610*/  @P2 VIADD R6, R6, 0x1 ;  /* 0x0000000106062836 */ /* 0x000fe20000000000 */
[C---:B------:R-:W-:Y:S01]  /*0620*/  ISETP.GT.U32.AND P2, PT, R12.reuse, R13, PT ;  /* 0x0000000d0c00720c */ /* 0x040fe20003f44070 */
[----:B------:R-:W-:Y:S01]  /*0630*/  IMAD.SHL.U32 R0, R9, 0x8, RZ ;  /* 0x0000000809007824 */ /* 0x000fe200078e00ff */
[----:B------:R-:W-:Y:S01]  /*0640*/  ISETP.GT.U32.AND P3, PT, R12, R15, PT ;  /* 0x0000000f0c00720c */ /* 0x000fe20003f64070 */
[----:B------:R-:W-:Y:S01]  /*0650*/  @!P1 IMAD.MOV R6, RZ, RZ, -R6 ;  /* 0x000000ffff069224 */ /* 0x000fe200078e0a06 */
[----:B------:R-:W-:Y:S02]  /*0660*/  SGXT.U32 R3, R3, 0x4 ;  /* 0x000000040303781a */ /* 0x000fe40000000000 */
[----:B------:R-:W-:-:S02]  /*0670*/  LOP3.LUT R2, R0, 0x18, R9, 0x48, !PT ;  /* 0x0000001800027812 */ /* 0x000fc400078e4809 */
[----:B------:R-:W-:Y:S02]  /*0680*/  SEL R5, R5, R6, !P0 ;  /* 0x0000000605057207 */ /* 0x000fe40004000000 */
[----:B------:R-:W-:Y:S01]  /*0690*/  LOP3.LUT R4, R10, R3, RZ, 0xfc, !PT ;  /* 0x000000030a047212 */ /* 0x000fe200078efcff */
[----:B------:R-:W-:Y:S01]  /*06a0*/  IMAD R8, R8, 0x20, R2 ;  /* 0x0000002008087824 */ /* 0x000fe200078e0202 */
[----:B------:R-:W-:Y:S01]  /*06b0*/  ISETP.GE.AND P1, PT, R14, RZ, PT ;  /* 0x000000ff0e00720c */ /* 0x000fe20003f26270 */
[--C-:B------:R-:W-:Y:S02]  /*06c0*/  @!P2 IMAD.IADD R13, R13, 0x1, -R12.reuse ;  /* 0x000000010d0da824 */ /* 0x100fe400078e0a0c */
[----:B------:R-:W-:Y:S01]  /*06d0*/  @!P3 IMAD.IADD R15, R15, 0x1, -R12 ;  /* 0x000000010f0fb824 */ /* 0x000fe200078e0a0c */
[----:B------:R-:W-:Y:S01]  /*06e0*/  ISETP.GE.AND P3, PT, R16, RZ, PT ;  /* 0x000000ff1000720c */ /* 0x000fe20003f66270 */
[----:B------:R-:W-:Y:S01]  /*06f0*/  IMAD.SHL.U32 R5, R5, 0x40, RZ ;  /* 0x0000004005057824 */ /* 0x000fe200078e00ff */
[C---:B------:R-:W-:Y:S01]  /*0700*/  ISETP.GT.U32.AND P0, PT, R12.reuse, R13, PT ;  /* 0x0000000d0c00720c */ /* 0x040fe20003f04070 */
[----:B------:R-:W-:Y:S01]  /*0710*/  IMAD R6, R11, 0x20, R2 ;  /* 0x000000200b067824 */ /* 0x000fe200078e0202 */
[----:B------:R-:W-:Y:S01]  /*0720*/  ISETP.GT.U32.AND P2, PT, R12, R15, PT ;  /* 0x0000000f0c00720c */ /* 0x000fe20003f44070 */
[----:B------:R-:W2:Y:S01]  /*0730*/  LDC.64 R2, c[0x0][0x218] ;  /* 0x00008600ff027b82 */ /* 0x000ea20000000a00 */
[----:B------:R-:W-:-:S02]  /*0740*/  LOP3.LUT R18, R5, R11, RZ, 0xfc, !PT ;  /* 0x0000000b05127212 */ /* 0x000fc400078efcff */
[----:B------:R-:W-:Y:S02]  /*0750*/  LOP3.LUT R20, R5, 0x20, R11, 0xfe, !PT ;  /* 0x0000002005147812 */ /* 0x000fe400078efe0b */
[----:B------:R-:W-:Y:S01]  /*0760*/  LEA R35, R8, UR5, 0x1 ;  /* 0x0000000508237c11 */ /* 0x000fe2000f8e08ff */
[----:B------:R-:W-:Y:S02]  /*0770*/  IMAD.HI R14, R18, 0x2aaaaaab, RZ ;  /* 0x2aaaaaab120e7827 */ /* 0x000fe400078e02ff */
[----:B------:R-:W3:Y:S02]  /*0780*/  LDC.64 R10, c[0x0][0x210] ;  /* 0x00008400ff0a7b82 */ /* 0x000ee40000000a00 */
[----:B------:R-:W-:Y:S01]  /*0790*/  IMAD.HI R16, R20, 0x2aaaaaab, RZ ;  /* 0x2aaaaaab14107827 */ /* 0x000fe200078e02ff */
[----:B------:R-:W-:-:S03]  /*07a0*/  SHF.R.U32.HI R17, RZ, 0x1f, R14 ;  /* 0x0000001fff117819 */ /* 0x000fc6000001160e */
[----:B------:R-:W-:Y:S01]  /*07b0*/  @!P0 IMAD.IADD R13, R13, 0x1, -R12 ;  /* 0x000000010d0d8824 */ /* 0x000fe200078e0a0c */
[----:B------:R-:W-:Y:S01]  /*07c0*/  SHF.R.U32.HI R19, RZ, 0x1f, R16 ;  /* 0x0000001fff137819 */ /* 0x000fe20000011610 */
[----:B------:R-:W-:Y:S01]  /*07d0*/  @!P2 IMAD.IADD R15, R15, 0x1, -R12 ;  /* 0x000000010f0fa824 */ /* 0x000fe200078e0a0c */
[----:B------:R-:W-:Y:S01]  /*07e0*/  LEA.HI R17, R14, R17, RZ, 0x15 ;  /* 0x000000110e117211 */ /* 0x000fe200078fa8ff */
[----:B------:R-:W-:Y:S01]  /*07f0*/  @!P1 IMAD.MOV R13, RZ, RZ, -R13 ;  /* 0x000000ffff0d9224 */ /* 0x000fe200078e0a0d */
[----:B------:R-:W-:Y:S01]  /*0800*/  LEA.HI R19, R16, R19, RZ, 0x15 ;  /* 0x0000001310137211 */ /* 0x000fe200078fa8ff */
[----:B------:R-:W-:Y:S01]  /*0810*/  @!P3 IMAD.MOV R15, RZ, RZ, -R15 ;  /* 0x000000ffff0fb224 */ /* 0x000fe200078e0a0f */
[----:B------:R-:W-:Y:S01]  /*0820*/  ISETP.NE.AND P0, PT, R7, RZ, PT ;  /* 0x000000ff0700720c */ /* 0x000fe20003f05270 */
[----:B------:R-:W-:Y:S01]  /*0830*/  IMAD R17, R17, -0x3000, R18 ;  /* 0xffffd00011117824 */ /* 0x000fe200078e0212 */
[----:B------:R-:W-:Y:S01]  /*0840*/  LOP3.LUT R14, RZ, R7, RZ, 0x33, !PT ;  /* 0x00000007ff0e7212 */ /* 0x000fe200078e33ff */
[----:B------:R-:W-:Y:S01]  /*0850*/  IMAD R19, R19, -0x3000, R20 ;  /* 0xffffd00013137824 */ /* 0x000fe200078e0214 */
[----:B------:R-:W-:Y:S01]  /*0860*/  LOP3.LUT R12, R0, 0x18, RZ, 0xc0, !PT ;  /* 0x00000018000c7812 */ /* 0x000fe200078ec0ff */
[----:B------:R-:W-:Y:S01]  /*0870*/  IMAD.MOV.U32 R20, RZ, RZ, RZ ;  /* 0x000000ffff147224 */ /* 0x000fe200078e00ff */
[----:B------:R-:W-:-:S02]  /*0880*/  SEL R13, R14, R13, !P0 ;  /* 0x0000000d0e0d7207 */ /* 0x000fc40004000000 */
[----:B------:R-:W-:Y:S01]  /*0890*/  SEL R15, R14, R15, !P0 ;  /* 0x0000000f0e0f7207 */ /* 0x000fe20004000000 */
[--C-:B------:R-:W-:Y:S02]  /*08a0*/  IMAD R17, R17, 0xc00, R12.reuse ;  /* 0x00000c0011117824 */ /* 0x100fe400078e020c */
[--C-:B------:R-:W-:Y:S02]  /*08b0*/  IMAD R21, R19, 0xc00, R12.reuse ;  /* 0x00000c0013157824 */ /* 0x100fe400078e020c */
[--C-:B------:R-:W-:Y:S02]  /*08c0*/  IMAD R13, R13, 0xc00, R12.reuse ;  /* 0x00000c000d0d7824 */ /* 0x100fe400078e020c */
[----:B------:R-:W-:Y:S02]  /*08d0*/  IMAD R15, R15, 0xc00, R12 ;  /* 0x00000c000f0f7824 */ /* 0x000fe400078e020c */
[----:B--2---:R-:W-:-:S04]  /*08e0*/  IMAD.WIDE R32, R17, 0x2, R2 ;  /* 0x0000000211207825 */ /* 0x004fc800078e0202 */
[----:B------:R-:W-:Y:S01]  /*08f0*/  IMAD.WIDE R2, R21, 0x2, R2 ;  /* 0x0000000215027825 */ /* 0x000fe200078e0202 */
[----:B------:R-:W-:Y:S02]  /*0900*/  LEA R21, R6, UR5, 0x1 ;  /* 0x0000000506157c11 */ /* 0x000fe4000f8e08ff */
[----:B------:R-:W-:Y:S01]  /*0910*/  IADD3 R12, P1, R32, 0x40, RZ ;  /* 0x00000040200c7810 */ /* 0x000fe20007f3e0ff */
[----:B---3--:R-:W-:-:S04]  /*0920*/  IMAD.WIDE R18, R13, 0x2, R10 ;  /* 0x000000020d127825 */ /* 0x008fc800078e020a */
[----:B------:R-:W-:Y:S01]  /*0930*/  IMAD.WIDE R22, R15, 0x2, R10 ;  /* 0x000000020f167825 */ /* 0x000fe200078e020a */
[----:B------:R-:W-:Y:S01]  /*0940*/  @!PT LDS RZ, [RZ] ;  /* 0x00000000fffff984 */ /* 0x000fe20000000800 */
[----:B------:R-:W-:Y:S01]  /*0950*/  @!PT LDS RZ, [RZ] ;  /* 0x00000000fffff984 */ /* 0x000fe20000000800 */
[----:B------:R-:W-:Y:S01]  /*0960*/  @!PT LDS RZ, [RZ] ;  /* 0x00000000fffff984 */ /* 0x000fe20000000800 */
[----:B------:R2:W-:Y:S01]  /*0970*/  LDGSTS.E.BYPASS.128 [R21], desc[UR16][R18.64] ;  /* 0x0000000012157fae */ /* 0x0005e2000b901c50 */
[----:B------:R-:W-:Y:S02]  /*0980*/  IADD3 R10, P2, R18, 0x40, RZ ;  /* 0x00000040120a7810 */ /* 0x000fe40007f5e0ff */
[----:B------:R-:W-:Y:S01]  /*0990*/  IMAD.X R13, RZ, RZ, R33, P1 ;  /* 0x000000ffff0d7224 */ /* 0x000fe200008e0621 */
[----:B------:R3:W-:Y:S01]  /*09a0*/  LDGSTS.E.BYPASS.128 [R35], desc[UR16][R22.64] ;  /* 0x0000000016237fae */ /* 0x0007e2000b901c50 */
[----:B------:R-:W-:Y:S01]  /*09b0*/  IADD3 R11, P0, R22, 0x40, RZ ;  /* 0x00000040160b7810 */ /* 0x000fe20007f1e0ff */
[----:B------:R-:W-:Y:S02]  /*09c0*/  IMAD.X R17, RZ, RZ, R19, P2 ;  /* 0x000000ffff117224 */ /* 0x000fe400010e0613 */
[----:B------:R-:W0:Y:S02]  /*09d0*/  LDGDEPBAR ;  /* 0x00000000000079af */ /* 0x000e240000000000 */
[----:B------:R-:W-:Y:S01]  /*09e0*/  IMAD.X R14, RZ, RZ, R23, P0 ;  /* 0x000000ffff0e7224 */ /* 0x000fe200000e0617 */
[----:B------:R-:W-:Y:S01]  /*09f0*/  IADD3 R15, P0, R2, 0x40, RZ ;  /* 0x00000040020f7810 */ /* 0x000fe20007f1e0ff */
[----:B------:R4:W-:Y:S01]  /*0a00*/  LDGSTS.E.BYPASS.128 [R21+0x2000], desc[UR16][R32.64] ;  /* 0x0200000020157fae */ /* 0x0009e2000b901c50 */
[----:B--2---:R-:W-:-:S02]  /*0a10*/  SHF.R.U32.HI R19, RZ, 0x5, R9 ;  /* 0x00000005ff137819 */ /* 0x004fc40000011609 */
[----:B------:R-:W-:Y:S01]  /*0a20*/  SHF.R.U32.HI R18, RZ, 0x3, R9 ;  /* 0x00000003ff127819 */ /* 0x000fe20000011609 */
[----:B------:R2:W-:Y:S01]  /*0a30*/  LDGSTS.E.BYPASS.128 [R35+0x2000], desc[UR16][R2.64] ;  /* 0x0200000002237fae */ /* 0x0005e2000b901c50 */
[----:B------:R-:W-:Y:S01]  /*0a40*/  IMAD.X R16, RZ, RZ, R3, P0 ;  /* 0x000000ffff107224 */ /* 0x000fe200000e0603 */
[----:B---3--:R-:W-:Y:S02]  /*0a50*/  LOP3.LUT R22, R19, 0x7fffffc, RZ, 0xc0, !PT ;  /* 0x07fffffc13167812 */ /* 0x008fe400078ec0ff */
[----:B------:R-:W0:Y:S01]  /*0a60*/  LDGDEPBAR ;  /* 0x00000000000079af */ /* 0x000e220000000000 */
[----:B----4-:R-:W-:Y:S02]  /*0a70*/  CS2R R32, SRZ ;  /* 0x0000000000207805 */ /* 0x010fe4000001ff00 */
[----:B--2---:R-:W-:-:S07]  /*0a80*/  CS2R R34, SRZ ;  /* 0x0000000000227805 */ /* 0x004fce000001ff00 */
.L_x_0:
[----:B--2---:R-:W2:Y:S01]  /*0a90*/  SHFL.IDX PT, R2, R22, RZ, 0x1f ;  /* 0x00001fff16027589 */ /* 0x004ea200000e0000 */
[----:B------:R-:W-:Y:S01]  /*0aa0*/  UIADD3 UR14, UR14, 0x1, URZ ;  /* 0x000000010e0e7890 */ /* 0x000fe2000fffe03f */
[----:B------:R-:W-:-:S04]  /*0ab0*/  DEPBAR.LE SB0, 0x0 ;  /* 0x000080000000791a */ /* 0x000fc80000000000 */
[----:B------:R-:W-:Y:S01]  /*0ac0*/  UISETP.GE.AND UP0, UPT, UR14, 0x2, UPT ;  /* 0x000000020e00788c */ /* 0x000fe2000bf06270 */
[----:B------:R-:W-:Y:S01]  /*0ad0*/  BAR.SYNC.DEFER_BLOCKING 0x0 ;  /* 0x0000000000007b1d */ /* 0x000fe20000010000 */
[----:B------:R-:W-:Y:S01]  /*0ae0*/  UIADD3 UR4, UR4, 0x1, URZ ;  /* 0x0000000104047890 */ /* 0x000fe2000fffe03f */
[C---:B------:R-:W-:Y:S01]  /*0af0*/  ISETP.GE.U32.AND P0, PT, R20.reuse, 0xbe0, PT ;  /* 0x00000be01400780c */ /* 0x040fe20003f06070 */
[----:B------:R-:W-:Y:S01]  /*0b00*/  USEL UR14, UR14, URZ, !UP0 ;  /* 0x0000003f0e0e7287 */ /* 0x000fe2000c000000 */
[----:B------:R-:W-:Y:S02]  /*0b10*/  IMAD.MOV.U32 R3, RZ, RZ, R17 ;  /* 0x000000ffff037224 */ /* 0x000fe400078e0011 */
[----:B------:R-:W-:Y:S01]  /*0b20*/  UMOV UR11, 0x80000020 ;  /* 0x80000020000b7882 */ /* 0x000fe20000000000 */
[----:B------:R-:W-:Y:S01]  /*0b30*/  VIADD R20, R20, 0x20 ;  /* 0x0000002014147836 */ /* 0x000fe20000000000 */
[----:B--2---:R-:W-:Y:S01]  /*0b40*/  R2UR UR6, R2 ;  /* 0x00000000020672ca */ /* 0x004fe200000e0000 */
[----:B------:R-:W-:Y:S01]  /*0b50*/  IMAD.MOV.U32 R2, RZ, RZ, R10 ;  /* 0x000000ffff027224 */ /* 0x000fe200078e000a */
[----:B------:R-:W-:Y:S01]  /*0b60*/  IADD3 R10, P4, R10, 0x40, RZ ;  /* 0x000000400a0a7810 */ /* 0x000fe20007f9e0ff */
[----:B------:R-:W-:-:S04]  /*0b70*/  WARPGROUP.ARRIVE ;  /* 0x00000000000079c5 */ /* 0x000fc80000000000 */
[----:B------:R-:W-:-:S06]  /*0b80*/  IMAD.X R17, RZ, RZ, R17, P4 ;  /* 0x000000ffff117224 */ /* 0x000fcc00020e0611 */
[----:B------:R-:W-:Y:S02]  /*0b90*/  USHF.L.U32 UR7, UR6, 0x6, URZ ;  /* 0x0000000606077899 */ /* 0x000fe4000800063f */
[----:B------:R-:W-:Y:S02]  /*0ba0*/  ULEA UR6, UR14, UR5, 0xc ;  /* 0x000000050e067291 */ /* 0x000fe4000f8e603f */
[----:B------:R-:W-:Y:S02]  /*0bb0*/  ULOP3.LUT UR7, UR7, 0xc0, URZ, 0xc0, !UPT ;  /* 0x000000c007077892 */ /* 0x000fe4000f8ec03f */
[----:B------:R-:W-:Y:S02]  /*0bc0*/  USHF.R.U32.HI UR8, URZ, 0x4, UR6 ;  /* 0x000000043f087899 */ /* 0x000fe40008011606 */
[----:B------:R-:W-:Y:S02]  /*0bd0*/  UIADD3 UR6, UR6, 0x2000, URZ ;  /* 0x0000200006067890 */ /* 0x000fe4000fffe03f */
[----:B------:R-:W-:-:S02]  /*0be0*/  ULOP3.LUT UR8, UR8, 0x3fff, URZ, 0xc0, !UPT ;  /* 0x00003fff08087892 */ /* 0x000fc4000f8ec03f */
[----:B------:R-:W-:Y:S02]  /*0bf0*/  USHF.R.U32.HI UR6, URZ, 0x4, UR6 ;  /* 0x000000043f067899 */ /* 0x000fe40008011606 */
[----:B------:R-:W-:Y:S02]  /*0c00*/  UIADD3 UR12, UP0, UR7, UR8, URZ ;  /* 0x00000008070c7290 */ /* 0x000fe4000ff1e03f */
[----:B------:R-:W-:Y:S02]  /*0c10*/  ULOP3.LUT UR6, UR6, 0x3fff, URZ, 0xc0, !UPT ;  /* 0x00003fff06067892 */ /* 0x000fe4000f8ec03f */
[----:B------:R-:W-:Y:S02]  /*0c20*/  UIADD3.X UR13, URZ, URZ, URZ, UP0, !UPT ;  /* 0x0000003f3f0d7290 */ /* 0x000fe400087fe43f */
[----:B------:R-:W-:Y:S02]  /*0c30*/  ULOP3.LUT UR10, UR6, 0x1000000, URZ, 0xfc, !UPT ;  /* 0x01000000060a7892 */ /* 0x000fe4000f8efc3f */
[----:B------:R-:W-:-:S02]  /*0c40*/  ULOP3.LUT UR8, UR12, 0x1000000, URZ, 0xfc, !UPT ;  /* 0x010000000c087892 */ /* 0x000fc4000f8efc3f */
[----:B------:R-:W-:Y:S01]  /*0c50*/  ULOP3.LUT UR9, UR13, 0x80000020, URZ, 0xfc, !UPT ;  /* 0x800000200d097892 */ /* 0x000fe2000f8efc3f */
[----:B------:R-:W-:Y:S01]  /*0c60*/  UMOV UR7, URZ ;  /* 0x0000003f00077c82 */ /* 0x000fe20008000000 */
[----:B------:R-:W-:-:S04]  /*0c70*/  UISETP.GE.AND UP0, UPT, UR4, 0x2, UPT ;  /* 0x000000020400788c */ /* 0x000fc8000bf06270 */
[----:B------:R-:W-:-:S03]  /*0c80*/  USEL UR4, UR4, URZ, !UP0 ;  /* 0x0000003f04047287 */ /* 0x000fc6000c000000 */
[----:B------:R-:W-:Y:S01]  /*0c90*/  HGMMA.64x64x16.F32.BF16 R24, gdesc[UR8], R24 ;  /* 0x00e00000081879f0 */ /* 0x000fe20008701818 */
[----:B------:R-:W-:Y:S01]  /*0ca0*/  UMOV UR8, 0x1000002 ;  /* 0x0100000200087882 */ /* 0x000fe20000000000 */
[----:B------:R-:W-:Y:S02]  /*0cb0*/  UMOV UR9, 0x80000020 ;  /* 0x8000002000097882 */ /* 0x000fe40000000000 */
[----:B------:R-:W-:Y:S02]  /*0cc0*/  UIADD3.64 UR10, UR6, UR8, URZ ;  /* 0x00000008060a7297 */ /* 0x000fe4000fffe03f */
[----:B------:R-:W-:Y:S02]  /*0cd0*/  UIADD3.64 UR8, UR12, UR8, URZ ;  /* 0x000000080c087297 */ /* 0x000fe4000fffe03f */
[----:B------:R-:W-:-:S06]  /*0ce0*/  ULEA UR6, UR4, UR5, 0xc ;  /* 0x0000000504067291 */ /* 0x000fcc000f8e603f */
[----:B------:R-:W-:Y:S02]  /*0cf0*/  LEA R21, R6, UR6, 0x1 ;  /* 0x0000000606157c11 */ /* 0x000fe4000f8e08ff */
[----:B------:R-:W-:Y:S01]  /*0d00*/  LEA R23, R8, UR6, 0x1 ;  /* 0x0000000608177c11 */ /* 0x000fe2000f8e08ff */
[----:B------:R-:W-:Y:S03]  /*0d10*/  HGMMA.64x64x16.F32.BF16 R24, gdesc[UR8], R24, gsb0 ;  /* 0x00e00000081879f0 */ /* 0x000fe60008001818 */
[----:B------:R-:W-:Y:S02]  /*0d20*/  WARPGROUP.DEPBAR.LE gsb0, 0x1 ;  /* 0x00008000000079c5 */ /* 0x000fe40000010100 */
[----:B------:R-:W-:Y:S06]  /*0d30*/  BAR.SYNC.DEFER_BLOCKING 0x0 ;  /* 0x0000000000007b1d */ /* 0x000fec0000010000 */
[----:B------:R-:W-:Y:S01]  /*0d40*/  @!PT LDS RZ, [RZ] ;  /* 0x00000000fffff984 */ /* 0x000fe20000000800 */
[----:B------:R-:W-:Y:S01]  /*0d50*/  @!PT LDS RZ, [RZ] ;  /* 0x00000000fffff984 */ /* 0x000fe20000000800 */
[----:B------:R-:W-:Y:S01]  /*0d60*/  @!PT LDS RZ, [RZ] ;  /* 0x00000000fffff984 */ /* 0x000fe20000000800 */
[----:B------:R2:W-:Y:S02]  /*0d70*/  LDGSTS.E.BYPASS.128 [R21], desc[UR16][R2.64], !P0 ;  /* 0x0000000002157fae */ /* 0x0005e4000c101c50 */
[----:B--2---:R-:W-:Y:S01]  /*0d80*/  IMAD.MOV.U32 R2, RZ, RZ, R11 ;  /* 0x000000ffff027224 */ /* 0x004fe200078e000b */
[----:B------:R-:W-:Y:S01]  /*0d90*/  IADD3 R11, P3, R11, 0x40, RZ ;  /* 0x000000400b0b7810 */ /* 0x000fe20007f7e0ff */
[----:B------:R-:W-:-:S04]  /*0da0*/  IMAD.MOV.U32 R3, RZ, RZ, R14 ;  /* 0x000000ffff037224 */ /* 0x000fc800078e000e */
[----:B------:R-:W-:Y:S01]  /*0db0*/  IMAD.X R14, RZ, RZ, R14, P3 ;  /* 0x000000ffff0e7224 */ /* 0x000fe200018e060e */
[----:B------:R2:W-:Y:S04]  /*0dc0*/  LDGSTS.E.BYPASS.128 [R23], desc[UR16][R2.64], !P0 ;  /* 0x0000000002177fae */ /* 0x0005e8000c101c50 */
[----:B------:R-:W0:Y:S01]  /*0dd0*/  LDGDEPBAR ;  /* 0x00000000000079af */ /* 0x000e220000000000 */
[----:B--2---:R-:W-:Y:S01]  /*0de0*/  IMAD.MOV.U32 R2, RZ, RZ, R12 ;  /* 0x000000ffff027224 */ /* 0x004fe200078e000c */
[----:B------:R-:W-:Y:S01]  /*0df0*/  IADD3 R12, P2, R12, 0x40, RZ ;  /* 0x000000400c0c7810 */ /* 0x000fe20007f5e0ff */
[----:B------:R-:W-:-:S04]  /*0e00*/  IMAD.MOV.U32 R3, RZ, RZ, R13 ;  /* 0x000000ffff037224 */ /* 0x000fc800078e000d */
[----:B------:R-:W-:Y:S01]  /*0e10*/  IMAD.X R13, RZ, RZ, R13, P2 ;  /* 0x000000ffff0d7224 */ /* 0x000fe200010e060d */
[----:B------:R2:W-:Y:S02]  /*0e20*/  LDGSTS.E.BYPASS.128 [R21+0x2000], desc[UR16][R2.64], !P0 ;  /* 0x0200000002157fae */ /* 0x0005e4000c101c50 */
[----:B--2---:R-:W-:Y:S01]  /*0e30*/  IMAD.MOV.U32 R2, RZ, RZ, R15 ;  /* 0x000000ffff027224 */ /* 0x004fe200078e000f */
[----:B------:R-:W-:Y:S01]  /*0e40*/  IADD3 R15, P1, R15, 0x40, RZ ;  /* 0x000000400f0f7810 */ /* 0x000fe20007f3e0ff */
[----:B------:R-:W-:-:S04]  /*0e50*/  IMAD.MOV.U32 R3, RZ, RZ, R16 ;  /* 0x000000ffff037224 */ /* 0x000fc800078e0010 */
[----:B------:R-:W-:Y:S01]  /*0e60*/  IMAD.X R16, RZ, RZ, R16, P1 ;  /* 0x000000ffff107224 */ /* 0x000fe200008e0610 */
[----:B------:R2:W-:Y:S04]  /*0e70*/  LDGSTS.E.BYPASS.128 [R23+0x2000], desc[UR16][R2.64], !P0 ;  /* 0x0200000002177fae */ /* 0x0005e8000c101c50 */
[----:B------:R-:W0:Y:S01]  /*0e80*/  LDGDEPBAR ;  /* 0x00000000000079af */ /* 0x000e220000000000 */
[----:B------:R-:W-:Y:S05]  /*0e90*/  @!P0 BRA `(.L_x_0) ;  /* 0xfffffff800fc8947 */ /* 0x000fea000383ffff */
[----:B------:R-:W-:Y:S02]  /*0ea0*/  WARPGROUP.DEPBAR.LE gsb0, 0x0 ;  /* 0x00008000000079c5 */ /* 0x000fe40000010000 */
[----:B------:R-:W-:-:S04]  /*0eb0*/  DEPBAR.LE SB0, 0x0 ;  /* 0x000080000000791a */ /* 0x000fc80000000000 */
[----:B--2---:R-:W-:Y:S01]  /*0ec0*/  IMAD.SHL.U32 R2, R18, 0x4, RZ ;  /* 0x0000000412027824 */ /* 0x004fe200078e00ff */
[----:B------:R-:W-:Y:S02]  /*0ed0*/  LOP3.LUT R9, R9, 0xf, RZ, 0xc0, !PT ;  /* 0x0000000f09097812 */ /* 0x000fe400078ec0ff */
[----:B------:R-:W-:Y:S02]  /*0ee0*/  LOP3.LUT R19, R19, 0x3, RZ, 0xc0, !PT ;  /* 0x0000000313137812 */ /* 0x000fe400078ec0ff */
[----:B------:R-:W-:Y:S02]  /*0ef0*/  LOP3.LUT R2, R2, 0x8, RZ, 0xc0, !PT ;  /* 0x0000000802027812 */ /* 0x000fe400078ec0ff */
[----:B------:R-:W-:Y:S02]  /*0f00*/  LOP3.LUT R18, R18, 0x3, RZ, 0xc0, !PT ;  /* 0x0000000312127812 */ /* 0x000fe400078ec0ff */
[----:B------:R-:W-:Y:S01]  /*0f10*/  F2FP.BF16.F32.PACK_AB R24, R25, R24 ;  /* 0x000000181918723e */ /* 0x000fe200000010ff */
[----:B------:R-:W-:Y:S01]  /*0f20*/  IMAD R2, R9, 0x48, R2 ;  /* 0x0000004809027824 */ /* 0x000fe200078e0202 */
[----:B------:R-:W-:Y:S01]  /*0f30*/  F2FP.BF16.F32.PACK_AB R25, R27, R26 ;  /* 0x0000001a1b19723e */ /* 0x000fe200000010ff */
[----:B------:R-:W-:Y:S01]  /*0f40*/  IMAD R3, R19, 0x4, R18 ;  /* 0x0000000413037824 */ /* 0x000fe200078e0212 */
[----:B------:R-:W-:Y:S01]  /*0f50*/  F2FP.BF16.F32.PACK_AB R32, R33, R32 ;  /* 0x000000202120723e */ /* 0x000fe200000010ff */
[----:B------:R-:W-:Y:S01]  /*0f60*/  IMAD R19, R19, 0x480, R2 ;  /* 0x0000048013137824 */ /* 0x000fe200078e0202 */
[----:B------:R-:W-:-:S02]  /*0f70*/  F2FP.BF16.F32.PACK_AB R26, R29, R28 ;  /* 0x0000001c1d1a723e */ /* 0x000fc400000010ff */
[----:B------:R-:W-:Y:S02]  /*0f80*/  F2FP.BF16.F32.PACK_AB R27, R31, R30 ;  /* 0x0000001e1f1b723e */ /* 0x000fe400000010ff */
[----:B------:R-:W-:Y:S02]  /*0f90*/  F2FP.BF16.F32.PACK_AB R33, R35, R34 ;  /* 0x000000222321723e */ /* 0x000fe400000010ff */
[----:B------:R-:W-:Y:S02]  /*0fa0*/  F2FP.BF16.F32.PACK_AB R40, R41, R40 ;  /* 0x000000282928723e */ /* 0x000fe400000010ff */
[----:B------:R-:W-:Y:S01]  /*0fb0*/  LEA R20, R19, UR5, 0x1 ;  /* 0x0000000513147c11 */ /* 0x000fe2000f8e08ff */
[----:B------:R-:W-:Y:S01]  /*0fc0*/  BAR.SYNC.DEFER_BLOCKING 0x0 ;  /* 0x0000000000007b1d */ /* 0x000fe20000010000 */
[----:B------:R-:W-:Y:S02]  /*0fd0*/  F2FP.BF16.F32.PACK_AB R34, R37, R36 ;  /* 0x000000242522723e */ /* 0x000fe400000010ff */
[----:B------:R-:W-:-:S02]  /*0fe0*/  F2FP.BF16.F32.PACK_AB R35, R39, R38 ;  /* 0x000000262723723e */ /* 0x000fc400000010ff */
[----:B------:R-:W-:Y:S02]  /*0ff0*/  F2FP.BF16.F32.PACK_AB R41, R43, R42 ;  /* 0x0000002a2b29723e */ /* 0x000fe400000010ff */
[----:B------:R-:W-:Y:S02]  /*1000*/  F2FP.BF16.F32.PACK_AB R48, R49, R48 ;  /* 0x000000303130723e */ /* 0x000fe400000010ff */
[----:B------:R-:W-:Y:S02]  /*1010*/  F2FP.BF16.F32.PACK_AB R42, R45, R44 ;  /* 0x0000002c2d2a723e */ /* 0x000fe400000010ff */
[----:B------:R-:W-:Y:S02]  /*1020*/  F2FP.BF16.F32.PACK_AB R43, R47, R46 ;  /* 0x0000002e2f2b723e */ /* 0x000fe400000010ff */
[----:B------:R-:W-:Y:S02]  /*1030*/  F2FP.BF16.F32.PACK_AB R49, R51, R50 ;  /* 0x000000323331723e */ /* 0x000fe400000010ff */
[----:B------:R-:W-:-:S02]  /*1040*/  F2FP.BF16.F32.PACK_AB R50, R53, R52 ;  /* 0x000000343532723e */ /* 0x000fc400000010ff */
[----:B------:R-:W-:Y:S02]  /*1050*/  F2FP.BF16.F32.PACK_AB R51, R55, R54 ;  /* 0x000000363733723e */ /* 0x000fe400000010ff */
[----:B------:R-:W-:Y:S02]  /*1060*/  LOP3.LUT R2, R0, 0x38, RZ, 0xc0, !PT ;  /* 0x0000003800027812 */ /* 0x000fe400078ec0ff */
[----:B------:R-:W-:Y:S02]  /*1070*/  LOP3.LUT R5, R5, 0x38, R0, 0xf8, !PT ;  /* 0x0000003805057812 */ /* 0x000fe400078ef800 */
[C---:B------:R-:W-:Y:S01]  /*1080*/  LOP3.LUT R0, R4.reuse, 0x10, RZ, 0xfc, !PT ;  /* 0x0000001004007812 */ /* 0x040fe200078efcff */
[----:B------:R2:W-:Y:S01]  /*1090*/  STSM.16.M88.4 [R20], R24 ;  /* 0x0000001814007844 */ /* 0x0005e20000000200 */
[----:B------:R-:W-:Y:S01]  /*10a0*/  IMAD R2, R3, 0x48, R2 ;  /* 0x0000004803027824 */ /* 0x000fe200078e0202 */
[----:B------:R-:W-:Y:S01]  /*10b0*/  ISETP.GE.AND P0, PT, R5, 0x3000, PT ;  /* 0x000030000500780c */ /* 0x000fe20003f06270 */
[C---:B------:R-:W-:Y:S01]  /*10c0*/  IMAD R23, R4.reuse, 0x3000, R5 ;  /* 0x0000300004177824 */ /* 0x040fe200078e0205 */
[----:B------:R-:W-:Y:S01]  /*10d0*/  STSM.16.M88.4 [R20+0x20], R32 ;  /* 0x0000202014007844 */ /* 0x000fe20000000200 */
[----:B------:R-:W-:-:S02]  /*10e0*/  LOP3.LUT R6, R4, 0x20, RZ, 0xfc, !PT ;  /* 0x0000002004067812 */ /* 0x000fc400078efcff */
[----:B------:R-:W-:Y:S01]  /*10f0*/  LEA R22, R2, UR5, 0x1 ;  /* 0x0000000502167c11 */ /* 0x000fe2000f8e08ff */
[----:B------:R-:W-:Y:S01]  /*1100*/  STSM.16.M88.4 [R20+0x40], R40 ;  /* 0x0000402814007844 */ /* 0x000fe20000000200 */
[----:B------:R-:W3:Y:S01]  /*1110*/  LDC.64 R2, c[0x0][0x220] ;  /* 0x00008800ff027b82 */ /* 0x000ee20000000a00 */
[C---:B------:R-:W-:Y:S01]  /*1120*/  ISETP.LT.AND P1, PT, R4.reuse, R7, !P0 ;  /* 0x000000070400720c */ /* 0x040fe20004721270 */
[----:B------:R-:W-:Y:S01]  /*1130*/  VIADD R21, R23, 0x30000 ;  /* 0x0003000017157836 */ /* 0x000fe20000000000 */
[----:B------:R4:W-:Y:S01]  /*1140*/  STSM.16.M88.4 [R20+0x60], R48 ;  /* 0x0000603014007844 */ /* 0x0009e20000000200 */
[----:B------:R-:W-:-:S04]  /*1150*/  LOP3.LUT R4, R4, 0x30, RZ, 0xfc, !PT ;  /* 0x0000003004047812 */ /* 0x000fc800078efcff */
[----:B------:R-:W-:Y:S01]  /*1160*/  BAR.SYNC.DEFER_BLOCKING 0x0 ;  /* 0x0000000000007b1d */ /* 0x000fe20000010000 */
[-C--:B------:R-:W-:Y:S01]  /*1170*/  ISETP.LT.AND P2, PT, R0, R7.reuse, !P0 ;  /* 0x000000070000720c */ /* 0x080fe20004741270 */
[C---:B--2---:R-:W-:Y:S01]  /*1180*/  VIADD R25, R23.reuse, 0x60000 ;  /* 0x0006000017197836 */ /* 0x044fe20000000000 */
[-C--:B------:R-:W-:Y:S02]  /*1190*/  ISETP.LT.AND P3, PT, R6, R7.reuse, !P0 ;  /* 0x000000070600720c */ /* 0x080fe40004761270 */
[----:B------:R-:W-:Y:S01]  /*11a0*/  ISETP.LT.AND P0, PT, R4, R7, !P0 ;  /* 0x000000070400720c */ /* 0x000fe20004701270 */
[----:B---3--:R-:W-:-:S04]  /*11b0*/  IMAD.WIDE R4, R23, 0x2, R2 ;  /* 0x0000000217047825 */ /* 0x008fc800078e0202 */
[--C-:B------:R-:W-:Y:S01]  /*11c0*/  IMAD.WIDE R6, R21, 0x2, R2.reuse ;  /* 0x0000000215067825 */ /* 0x100fe200078e0202 */
[----:B------:R-:W2:Y:S03]  /*11d0*/  LDS.128 R16, [R22] ;  /* 0x0000000016107984 */ /* 0x000ea60000000c00 */
[----:B----4-:R-:W-:Y:S01]  /*11e0*/  IMAD.WIDE R20, R25, 0x2, R2 ;  /* 0x0000000219147825 */ /* 0x010fe200078e0202 */
[----:B------:R-:W3:Y:S04]  /*11f0*/  LDS.128 R12, [R22+0x900] ;  /* 0x00090000160c7984 */ /* 0x000ee80000000c00 */
[----:B------:R-:W4:Y:S04]  /*1200*/  LDS.128 R8, [R22+0x1200] ;  /* 0x0012000016087984 */ /* 0x000f280000000c00 */
[----:B--2---:R2:W-:Y:S04]  /*1210*/  @P1 STG.E.128 desc[UR16][R4.64], R16 ;  /* 0x0000001004001986 */ /* 0x0045e8000c101d10 */
[----:B---3--:R2:W-:Y:S04]  /*1220*/  @P2 STG.E.128 desc[UR16][R6.64], R12 ;  /* 0x0000000c06002986 */ /* 0x0085e8000c101d10 */
[----:B----4-:R2:W-:Y:S01]  /*1230*/  @P3 STG.E.128 desc[UR16][R20.64], R8 ;  /* 0x0000000814003986 */ /* 0x0105e2000c101d10 */
[----:B------:R-:W-:Y:S05]  /*1240*/  @!P0 EXIT ;  /* 0x000000000000894d */ /* 0x000fea0003800000 */
[----:B--2---:R-:W1:Y:S01]  /*1250*/  LDS.128 R4, [R22+0x1b00] ;  /* 0x001b000016047984 */ /* 0x004e620000000c00 */
[----:B------:R-:W-:-:S04]  /*1260*/  VIADD R23, R23, 0x90000 ;  /* 0x0009000017177836 */ /* 0x000fc80000000000 */
[----:B------:R-:W-:-:S05]  /*1270*/  IMAD.WIDE R2, R23, 0x2, R2 ;  /* 0x0000000217027825 */ /* 0x000fca00078e0202 */
[----:B-1----:R-:W-:Y:S01]  /*1280*/  STG.E.128 desc[UR16][R2.64], R4 ;  /* 0x0000000402007986 */ /* 0x002fe2000c101d10 */
[----:B------:R-:W-:Y:S05]  /*1290*/  EXIT ;  /* 0x000000000000794d */ /* 0x000fea0003800000 */
.L_x_1:
[----:B------:R-:W-:-:S00]  /*12a0*/  BRA `(.L_x_1) ;  /* 0xfffffffc00fc7947 */ /* 0x000fc0000383ffff */
[----:B------:R-:W-:-:S00]  /*12b0*/  NOP ;  /* 0x0000000000007918 */ /* 0x000fc00000000000 */
        /* <DEDUP_REMOVED lines=12> */
.L_x_2:


//--------------------- .nv.shared.triton_mm      --------------------------
	.section	.nv.shared.triton_mm,"aw",@nobits
	.sectionflags	@""
	.align	16
	.zero		1024


//--------------------- .nv.constant0.triton_mm   --------------------------
	.section	.nv.constant0.triton_mm,"a",@progbits
	.sectionflags	@""
	.align	4
.nv.constant0.triton_mm:
	.zero		556
